	.headerflags	@"EF_CUDA_TEXMODE_UNIFIED EF_CUDA_64BIT_ADDRESS EF_CUDA_ACCELERATORS EF_CUDA_SM90 EF_CUDA_VIRTUAL_SM(EF_CUDA_SM90)"
	.elftype	@"ET_EXEC"


//--------------------- .nv.info                  --------------------------
	.section	.nv.info,"",@"SHT_CUDA_INFO"
	.align	4


	//----- nvinfo : EIATTR_REGCOUNT
	.align		4
        /*0000*/ 	.byte	0x04, 0x2f
        /*0002*/ 	.short	(.L_3 - .L_2)
	.align		4
.L_2:
        /*0004*/ 	.word	index@(triton_poi_fused_add_cat_clone_relu_threshold_backward_2)
        /*0008*/ 	.word	0x00000020


	//----- nvinfo : EIATTR_MIN_STACK_SIZE
	.align		4
.L_3:
        /*000c*/ 	.byte	0x04, 0x12
        /*000e*/ 	.short	(.L_5 - .L_4)
	.align		4
.L_4:
        /*0010*/ 	.word	index@(triton_poi_fused_add_cat_clone_relu_threshold_backward_2)
        /*0014*/ 	.word	0x00000000


	//----- nvinfo : EIATTR_FRAME_SIZE
	.align		4
.L_5:
        /*0018*/ 	.byte	0x04, 0x11
        /*001a*/ 	.short	(.L_7 - .L_6)
	.align		4
.L_6:
        /*001c*/ 	.word	index@(triton_poi_fused_add_cat_clone_relu_threshold_backward_2)
        /*0020*/ 	.word	0x00000000


	//----- nvinfo : EIATTR_MIN_STACK_SIZE
	.align		4
.L_7:
        /*0024*/ 	.byte	0x04, 0x12
        /*0026*/ 	.short	(.L_9 - .L_8)
	.align		4
.L_8:
        /*0028*/ 	.word	index@(triton_poi_fused_add_cat_clone_relu_threshold_backward_2)
        /*002c*/ 	.word	0x00000000
.L_9:


//--------------------- .nv.info.triton_poi_fused_add_cat_clone_relu_threshold_backward_2 --------------------------
	.section	.nv.info.triton_poi_fused_add_cat_clone_relu_threshold_backward_2,"",@"SHT_CUDA_INFO"
	.sectionflags	@""
	.align	4


	//----- nvinfo : EIATTR_CUDA_API_VERSION
	.align		4
        /*0000*/ 	.byte	0x04, 0x37
        /*0002*/ 	.short	(.L_11 - .L_10)
.L_10:
        /*0004*/ 	.word	0x0000007c


	//----- nvinfo : EIATTR_KPARAM_INFO
	.align		4
.L_11:
        /*0008*/ 	.byte	0x04, 0x17
        /*000a*/ 	.short	(.L_13 - .L_12)
.L_12:
        /*000c*/ 	.word	0x00000000
        /*0010*/ 	.short	0x000d
        /*0012*/ 	.short	0x0068
        /*0014*/ 	.byte	0x00, 0xf0, 0x11, 0x00


	//----- nvinfo : EIATTR_KPARAM_INFO
	.align		4
.L_13:
        /*0018*/ 	.byte	0x04, 0x17
        /*001a*/ 	.short	(.L_15 - .L_14)
.L_14:
        /*001c*/ 	.word	0x00000000
        /*0020*/ 	.short	0x000c
        /*0022*/ 	.short	0x0060
        /*0024*/ 	.byte	0x00, 0xf4, 0x21, 0x00


	//----- nvinfo : EIATTR_KPARAM_INFO
	.align		4
.L_15:
        /*0028*/ 	.byte	0x04, 0x17
        /*002a*/ 	.short	(.L_17 - .L_16)
.L_16:
        /*002c*/ 	.word	0x00000000
        /*0030*/ 	.short	0x000b
        /*0032*/ 	.short	0x0058
        /*0034*/ 	.byte	0x00, 0xf4, 0x21, 0x00


	//----- nvinfo : EIATTR_KPARAM_INFO
	.align		4
.L_17:
        /*0038*/ 	.byte	0x04, 0x17
        /*003a*/ 	.short	(.L_19 - .L_18)
.L_18:
        /*003c*/ 	.word	0x00000000
        /*0040*/ 	.short	0x000a
        /*0042*/ 	.short	0x0050
        /*0044*/ 	.byte	0x00, 0xf4, 0x21, 0x00


	//----- nvinfo : EIATTR_KPARAM_INFO
	.align		4
.L_19:
        /*0048*/ 	.byte	0x04, 0x17
        /*004a*/ 	.short	(.L_21 - .L_20)
.L_20:
        /*004c*/ 	.word	0x00000000
        /*0050*/ 	.short	0x0009
        /*0052*/ 	.short	0x0048
        /*0054*/ 	.byte	0x00, 0xf4, 0x21, 0x00


	//----- nvinfo : EIATTR_KPARAM_INFO
	.align		4
.L_21:
        /*0058*/ 	.byte	0x04, 0x17
        /*005a*/ 	.short	(.L_23 - .L_22)
.L_22:
        /*005c*/ 	.word	0x00000000
        /*0060*/ 	.short	0x0008
        /*0062*/ 	.short	0x0040
        /*0064*/ 	.byte	0x00, 0xf4, 0x21, 0x00


	//----- nvinfo : EIATTR_KPARAM_INFO
	.align		4
.L_23:
        /*0068*/ 	.byte	0x04, 0x17
        /*006a*/ 	.short	(.L_25 - .L_24)
.L_24:
        /*006c*/ 	.word	0x00000000
        /*0070*/ 	.short	0x0007
        /*0072*/ 	.short	0x0038
        /*0074*/ 	.byte	0x00, 0xf4, 0x21, 0x00


	//----- nvinfo : EIATTR_KPARAM_INFO
	.align		4
.L_25:
        /*0078*/ 	.byte	0x04, 0x17
        /*007a*/ 	.short	(.L_27 - .L_26)
.L_26:
        /*007c*/ 	.word	0x00000000
        /*0080*/ 	.short	0x0006
        /*0082*/ 	.short	0x0030
        /*0084*/ 	.byte	0x00, 0xf4, 0x21, 0x00


	//----- nvinfo : EIATTR_KPARAM_INFO
	.align		4
.L_27:
        /*0088*/ 	.byte	0x04, 0x17
        /*008a*/ 	.short	(.L_29 - .L_28)
.L_28:
        /*008c*/ 	.word	0x00000000
        /*0090*/ 	.short	0x0005
        /*0092*/ 	.short	0x0028
        /*0094*/ 	.byte	0x00, 0xf4, 0x21, 0x00


	//----- nvinfo : EIATTR_KPARAM_INFO
	.align		4
.L_29:
        /*0098*/ 	.byte	0x04, 0x17
        /*009a*/ 	.short	(.L_31 - .L_30)
.L_30:
        /*009c*/ 	.word	0x00000000
        /*00a0*/ 	.short	0x0004
        /*00a2*/ 	.short	0x0020
        /*00a4*/ 	.byte	0x00, 0xf4, 0x21, 0x00


	//----- nvinfo : EIATTR_KPARAM_INFO
	.align		4
.L_31:
        /*00a8*/ 	.byte	0x04, 0x17
        /*00aa*/ 	.short	(.L_33 - .L_32)
.L_32:
        /*00ac*/ 	.word	0x00000000
        /*00b0*/ 	.short	0x0003
        /*00b2*/ 	.short	0x0018
        /*00b4*/ 	.byte	0x00, 0xf4, 0x21, 0x00


	//----- nvinfo : EIATTR_KPARAM_INFO
	.align		4
.L_33:
        /*00b8*/ 	.byte	0x04, 0x17
        /*00ba*/ 	.short	(.L_35 - .L_34)
.L_34:
        /*00bc*/ 	.word	0x00000000
        /*00c0*/ 	.short	0x0002
        /*00c2*/ 	.short	0x0010
        /*00c4*/ 	.byte	0x00, 0xf4, 0x21, 0x00


	//----- nvinfo : EIATTR_KPARAM_INFO
	.align		4
.L_35:
        /*00c8*/ 	.byte	0x04, 0x17
        /*00ca*/ 	.short	(.L_37 - .L_36)
.L_36:
        /*00cc*/ 	.word	0x00000000
        /*00d0*/ 	.short	0x0001
        /*00d2*/ 	.short	0x0008
        /*00d4*/ 	.byte	0x00, 0xf4, 0x21, 0x00


	//----- nvinfo : EIATTR_KPARAM_INFO
	.align		4
.L_37:
        /*00d8*/ 	.byte	0x04, 0x17
        /*00da*/ 	.short	(.L_39 - .L_38)
.L_38:
        /*00dc*/ 	.word	0x00000000
        /*00e0*/ 	.short	0x0000
        /*00e2*/ 	.short	0x0000
        /*00e4*/ 	.byte	0x00, 0xf4, 0x21, 0x00


	//----- nvinfo : EIATTR_SPARSE_MMA_MASK
	.align		4
.L_39:
        /*00e8*/ 	.byte	0x03, 0x50
        /*00ea*/ 	.short	0x0000


	//----- nvinfo : EIATTR_MAXREG_COUNT
	.align		4
        /*00ec*/ 	.byte	0x03, 0x1b
        /*00ee*/ 	.short	0x00ff


	//----- nvinfo : EIATTR_EXIT_INSTR_OFFSETS
	.align		4
        /*00f0*/ 	.byte	0x04, 0x1c
        /*00f2*/ 	.short	(.L_41 - .L_40)


	//   ....[0]....
.L_40:
        /*00f4*/ 	.word	0x00000c60


	//   ....[1]....
        /*00f8*/ 	.word	0x00000c80


	//----- nvinfo : EIATTR_REQNTID
	.align		4
.L_41:
        /*00fc*/ 	.byte	0x04, 0x10
        /*00fe*/ 	.short	(.L_43 - .L_42)
.L_42:
        /*0100*/ 	.word	0x00000080
        /*0104*/ 	.word	0x00000001
        /*0108*/ 	.word	0x00000001


	//----- nvinfo : EIATTR_CBANK_PARAM_SIZE
	.align		4
.L_43:
        /*010c*/ 	.byte	0x03, 0x19
        /*010e*/ 	.short	0x006c


	//----- nvinfo : EIATTR_PARAM_CBANK
	.align		4
        /*0110*/ 	.byte	0x04, 0x0a
        /*0112*/ 	.short	(.L_45 - .L_44)
	.align		4
.L_44:
        /*0114*/ 	.word	index@(.nv.constant0.triton_poi_fused_add_cat_clone_relu_threshold_backward_2)
        /*0118*/ 	.short	0x0210
        /*011a*/ 	.short	0x006c


	//----- nvinfo : EIATTR_SW_WAR
	.align		4
.L_45:
        /*011c*/ 	.byte	0x04, 0x36
        /*011e*/ 	.short	(.L_47 - .L_46)
.L_46:
        /*0120*/ 	.word	0x00000008
.L_47:


//--------------------- .nv.callgraph             --------------------------
	.section	.nv.callgraph,"",@"SHT_CUDA_CALLGRAPH"
	.align	4
	.sectionentsize	8
	.align		4
        /*0000*/ 	.word	0x00000000
	.align		4
        /*0004*/ 	.word	0xffffffff
	.align		4
        /*0008*/ 	.word	0x00000000
	.align		4
        /*000c*/ 	.word	0xfffffffe
	.align		4
        /*0010*/ 	.word	0x00000000
	.align		4
        /*0014*/ 	.word	0xfffffffd
	.align		4
        /*0018*/ 	.word	0x00000000
	.align		4
        /*001c*/ 	.word	0xfffffffc


//--------------------- .nv.constant4             --------------------------
	.section	.nv.constant4,"a",@progbits
	.align	8
	.align		8
.nv.constant4:
        /*0000*/ 	.dword	_$_str
	.align		8
        /*0008*/ 	.dword	_$_str_$_2


//--------------------- .text.triton_poi_fused_add_cat_clone_relu_threshold_backward_2 --------------------------
	.section	.text.triton_poi_fused_add_cat_clone_relu_threshold_backward_2,"ax",@progbits
	.align	128
        .global         triton_poi_fused_add_cat_clone_relu_threshold_backward_2
        .type           triton_poi_fused_add_cat_clone_relu_threshold_backward_2,@function
        .size           triton_poi_fused_add_cat_clone_relu_threshold_backward_2,(.L_x_1 - triton_poi_fused_add_cat_clone_relu_threshold_backward_2)
        .other          triton_poi_fused_add_cat_clone_relu_threshold_backward_2,@"STO_CUDA_ENTRY STV_DEFAULT"
triton_poi_fused_add_cat_clone_relu_threshold_backward_2:
.text.triton_poi_fused_add_cat_clone_relu_threshold_backward_2:
[----:B------:R-:W0:Y:S01]  /*0000*/  LDC R1, c[0x0][0x28] ;  /* 0x00000a00ff017b82 */ /* 0x000e220000000800 */
[----:B------:R-:W1:Y:S07]  /*0010*/  S2R R0, SR_TID.X ;  /* 0x0000000000007919 */ /* 0x000e6e0000002100 */
[----:B------:R-:W2:Y:S01]  /*0020*/  LDC.64 R12, c[0x0][0x220] ;  /* 0x00008800ff0c7b82 */ /* 0x000ea20000000a00 */
[----:B------:R-:W-:Y:S01]  /*0030*/  IMAD.MOV.U32 R6, RZ, RZ, RZ ;  /* 0x000000ffff067224 */ /* 0x000fe200078e00ff */
[----:B------:R-:W-:Y:S01]  /*0040*/  ULDC.64 UR4, c[0x0][0x208] ;  /* 0x0000820000047ab9 */ /* 0x000fe20000000a00 */
[----:B------:R-:W3:Y:S05]  /*0050*/  S2R R21, SR_CTAID.X ;  /* 0x0000000000157919 */ /* 0x000eea0000002500 */
[----:B------:R-:W4:Y:S01]  /*0060*/  LDC.64 R26, c[0x0][0x248] ;  /* 0x00009200ff1a7b82 */ /* 0x000f220000000a00 */
[----:B------:R-:W-:Y:S01]  /*0070*/  IMAD.MOV.U32 R23, RZ, RZ, RZ ;  /* 0x000000ffff177224 */ /* 0x000fe200078e00ff */
[----:B------:R-:W-:-:S06]  /*0080*/  ULDC.64 UR6, c[0x0][0x270] ;  /* 0x00009c0000067ab9 */ /* 0x000fcc0000000a00 */
[----:B------:R-:W5:Y:S08]  /*0090*/  LDC.64 R8, c[0x0][0x210] ;  /* 0x00008400ff087b82 */ /* 0x000f700000000a00 */
[----:B------:R-:W4:Y:S01]  /*00a0*/  LDC.64 R10, c[0x0][0x218] ;  /* 0x00008600ff0a7b82 */ /* 0x000f220000000a00 */
[----:B-1----:R-:W-:-:S07]  /*00b0*/  IMAD.SHL.U32 R0, R0, 0x2, RZ ;  /* 0x0000000200007824 */ /* 0x002fce00078e00ff */
[----:B------:R-:W1:Y:S01]  /*00c0*/  LDC.64 R28, c[0x0][0x228] ;  /* 0x00008a00ff1c7b82 */ /* 0x000e620000000a00 */
[----:B------:R-:W-:Y:S01]  /*00d0*/  LOP3.LUT R0, R0, 0xfe, RZ, 0xc0, !PT ;  /* 0x000000fe00007812 */ /* 0x000fe200078ec0ff */
[----:B------:R-:W-:Y:S02]  /*00e0*/  IMAD.MOV.U32 R18, RZ, RZ, RZ ;  /* 0x000000ffff127224 */ /* 0x000fe400078e00ff */
[----:B------:R-:W-:-:S04]  /*00f0*/  IMAD.MOV.U32 R25, RZ, RZ, RZ ;  /* 0x000000ffff197224 */ /* 0x000fc800078e00ff */
[----:B------:R-:W1:Y:S01]  /*0100*/  LDC.64 R16, c[0x0][0x240] ;  /* 0x00009000ff107b82 */ /* 0x000e620000000a00 */
[----:B---3--:R-:W-:-:S05]  /*0110*/  IMAD R0, R21, 0x100, R0 ;  /* 0x0000010015007824 */ /* 0x008fca00078e0200 */
[----:B------:R-:W-:-:S04]  /*0120*/  SHF.R.S32.HI R3, RZ, 0x1f, R0 ;  /* 0x0000001fff037819 */ /* 0x000fc80000011400 */
[----:B------:R-:W-:-:S04]  /*0130*/  LEA.HI R2, R3, R0, RZ, 0x4 ;  /* 0x0000000003027211 */ /* 0x000fc800078f20ff */
[----:B------:R-:W-:-:S04]  /*0140*/  SHF.R.S32.HI R5, RZ, 0x4, R2 ;  /* 0x00000004ff057819 */ /* 0x000fc80000011402 */
[----:B------:R-:W-:-:S04]  /*0150*/  LEA.HI R4, R5, R5, RZ, 0x2 ;  /* 0x0000000505047211 */ /* 0x000fc800078f10ff */
[----:B------:R-:W-:-:S05]  /*0160*/  LOP3.LUT R4, R4, 0xfffffffc, RZ, 0xc0, !PT ;  /* 0xfffffffc04047812 */ /* 0x000fca00078ec0ff */
[----:B------:R-:W-:-:S04]  /*0170*/  IMAD.IADD R24, R5, 0x1, -R4 ;  /* 0x0000000105187824 */ /* 0x000fc800078e0a04 */
[C---:B--2---:R-:W-:Y:S01]  /*0180*/  IMAD.WIDE R12, R24.reuse, 0x4, R12 ;  /* 0x00000004180c7825 */ /* 0x044fe200078e020c */
[----:B------:R-:W-:-:S04]  /*0190*/  ISETP.GE.AND P1, PT, R24, 0x2, PT ;  /* 0x000000021800780c */ /* 0x000fc80003f26270 */
[----:B------:R-:W-:Y:S01]  /*01a0*/  ISETP.LT.AND P3, PT, R0, 0x100, !P1 ;  /* 0x000001000000780c */ /* 0x000fe20004f61270 */
[----:B------:R-:W-:-:S12]  /*01b0*/  IMAD.MOV.U32 R4, RZ, RZ, RZ ;  /* 0x000000ffff047224 */ /* 0x000fd800078e00ff */
[----:B------:R-:W2:Y:S04]  /*01c0*/  @P3 LDG.E.EL R6, desc[UR4][R12.64] ;  /* 0x000000040c063981 */ /* 0x000ea8000c2e1900 */
[----:B------:R3:W2:Y:S01]  /*01d0*/  @P3 LDG.E.EL R4, desc[UR4][R12.64] ;  /* 0x000000040c043981 */ /* 0x0006a2000c2e1900 */
[----:B------:R-:W-:Y:S01]  /*01e0*/  ISETP.GE.AND P0, PT, R0, 0x100, PT ;  /* 0x000001000000780c */ /* 0x000fe20003f06270 */
[----:B----4-:R-:W-:-:S03]  /*01f0*/  IMAD.WIDE R26, R24, 0x4, R26 ;  /* 0x00000004181a7825 */ /* 0x010fc600078e021a */
[----:B------:R-:W-:Y:S02]  /*0200*/  ISETP.GT.AND P2, PT, R24, 0x1, !P0 ;  /* 0x000000011800780c */ /* 0x000fe40004744270 */
[----:B------:R-:W-:-:S11]  /*0210*/  LEA.HI R3, R3, R0, RZ, 0x6 ;  /* 0x0000000003037211 */ /* 0x000fd600078f30ff */
[----:B------:R-:W4:Y:S01]  /*0220*/  @P2 LDG.E.EL R23, desc[UR4][R26.64+-0x8] ;  /* 0xfffff8041a172981 */ /* 0x000f22000c2e1900 */
[----:B------:R-:W-:Y:S01]  /*0230*/  LOP3.LUT R15, R3, 0xffffffc0, RZ, 0xc0, !PT ;  /* 0xffffffc0030f7812 */ /* 0x000fe200078ec0ff */
[----:B0-----:R-:W-:Y:S01]  /*0240*/  IMAD.WIDE R10, R24, 0x4, R10 ;  /* 0x00000004180a7825 */ /* 0x001fe200078e020a */
[----:B------:R-:W-:-:S03]  /*0250*/  SHF.R.S32.HI R7, RZ, 0x6, R3 ;  /* 0x00000006ff077819 */ /* 0x000fc60000011403 */
[----:B---3--:R-:W-:Y:S01]  /*0260*/  IMAD.IADD R12, R0, 0x1, -R15 ;  /* 0x00000001000c7824 */ /* 0x008fe200078e0a0f */
[----:B------:R-:W3:Y:S01]  /*0270*/  @P3 LDG.E.EL R18, desc[UR4][R10.64] ;  /* 0x000000040a123981 */ /* 0x000ee2000c2e1900 */
[----:B------:R-:W0:Y:S02]  /*0280*/  LDC.64 R14, c[0x0][0x230] ;  /* 0x00008c00ff0e7b82 */ /* 0x000e240000000a00 */
[----:B------:R-:W-:Y:S01]  /*0290*/  IMAD R3, R7, 0x20, R12 ;  /* 0x0000002007037824 */ /* 0x000fe200078e020c */
[----:B------:R-:W-:Y:S01]  /*02a0*/  CS2R R12, SRZ ;  /* 0x00000000000c7805 */ /* 0x000fe2000001ff00 */
[----:B------:R1:W3:Y:S02]  /*02b0*/  @P3 LDG.E.EL R25, desc[UR4][R10.64] ;  /* 0x000000040a193981 */ /* 0x0002e4000c2e1900 */
[----:B-----5:R-:W-:-:S05]  /*02c0*/  IMAD.WIDE R8, R3, 0x4, R8 ;  /* 0x0000000403087825 */ /* 0x020fca00078e0208 */
[----:B------:R5:W3:Y:S01]  /*02d0*/  @P3 LDG.E.64 R12, desc[UR4][R8.64] ;  /* 0x00000004080c3981 */ /* 0x000ae2000c1e1b00 */
[----:B------:R-:W-:Y:S02]  /*02e0*/  LOP3.LUT R19, R2, 0xfffffff0, RZ, 0xc0, !PT ;  /* 0xfffffff002137812 */ /* 0x000fe400078ec0ff */
[----:B-1----:R-:W-:Y:S02]  /*02f0*/  CS2R R10, SRZ ;  /* 0x00000000000a7805 */ /* 0x002fe4000001ff00 */
[----:B-----5:R-:W-:Y:S01]  /*0300*/  CS2R R8, SRZ ;  /* 0x0000000000087805 */ /* 0x020fe2000001ff00 */
[----:B0-----:R-:W-:-:S05]  /*0310*/  IMAD.WIDE R14, R24, 0x4, R14 ;  /* 0x00000004180e7825 */ /* 0x001fca00078e020e */
[----:B------:R-:W5:Y:S04]  /*0320*/  @P3 LDG.E.EL R11, desc[UR4][R14.64] ;  /* 0x000000040e0b3981 */ /* 0x000f68000c2e1900 */
[----:B------:R0:W5:Y:S01]  /*0330*/  @P3 LDG.E.EL R9, desc[UR4][R14.64] ;  /* 0x000000040e093981 */ /* 0x000162000c2e1900 */
[----:B------:R-:W-:Y:S02]  /*0340*/  IMAD.MOV.U32 R3, RZ, RZ, RZ ;  /* 0x000000ffff037224 */ /* 0x000fe400078e00ff */
[----:B------:R-:W-:-:S05]  /*0350*/  IMAD.WIDE R28, R24, 0x4, R28 ;  /* 0x00000004181c7825 */ /* 0x000fca00078e021c */
[----:B------:R-:W5:Y:S01]  /*0360*/  @P3 LDG.E.EL R3, desc[UR4][R28.64] ;  /* 0x000000041c033981 */ /* 0x000f62000c2e1900 */
[----:B0-----:R-:W0:Y:S03]  /*0370*/  LDC.64 R14, c[0x0][0x238] ;  /* 0x00008e00ff0e7b82 */ /* 0x001e260000000a00 */
[----:B------:R1:W5:Y:S01]  /*0380*/  @P3 LDG.E.EL R8, desc[UR4][R28.64] ;  /* 0x000000041c083981 */ /* 0x000362000c2e1900 */
[----:B------:R-:W-:Y:S02]  /*0390*/  IMAD.MOV.U32 R2, RZ, RZ, RZ ;  /* 0x000000ffff027224 */ /* 0x000fe400078e00ff */
[----:B------:R-:W-:-:S05]  /*03a0*/  IMAD.WIDE R16, R24, 0x4, R16 ;  /* 0x0000000418107825 */ /* 0x000fca00078e0210 */
[----:B------:R-:W5:Y:S04]  /*03b0*/  @P2 LDG.E.EL R2, desc[UR4][R16.64+-0x8] ;  /* 0xfffff80410022981 */ /* 0x000f68000c2e1900 */
[----:B------:R-:W5:Y:S01]  /*03c0*/  @P2 LDG.E.EL R10, desc[UR4][R16.64+-0x8] ;  /* 0xfffff804100a2981 */ /* 0x000f62000c2e1900 */
[----:B--2---:R-:W-:-:S05]  /*03d0*/  SEL R6, R6, RZ, P3 ;  /* 0x000000ff06067207 */ /* 0x004fca0001800000 */
[----:B------:R-:W-:Y:S01]  /*03e0*/  FADD R22, R6, 9.9999997473787516356e-06 ;  /* 0x3727c5ac06167421 */ /* 0x000fe20000000000 */
[----:B------:R-:W-:-:S05]  /*03f0*/  SEL R6, R4, RZ, P3 ;  /* 0x000000ff04067207 */ /* 0x000fca0001800000 */
[----:B------:R-:W2:Y:S01]  /*0400*/  MUFU.SQRT R22, R22 ;  /* 0x0000001600167308 */ /* 0x000ea20000002000 */
[----:B------:R-:W-:Y:S01]  /*0410*/  FADD R20, R6, 9.9999997473787516356e-06 ;  /* 0x3727c5ac06147421 */ /* 0x000fe20000000000 */
[----:B------:R-:W-:-:S06]  /*0420*/  IMAD.IADD R6, R0, 0x1, -R19 ;  /* 0x0000000100067824 */ /* 0x000fcc00078e0a13 */
[----:B------:R-:W0:Y:S01]  /*0430*/  MUFU.SQRT R20, R20 ;  /* 0x0000001400147308 */ /* 0x000e220000002000 */
[----:B------:R-:W-:Y:S01]  /*0440*/  IMAD R6, R7, 0x20, R6 ;  /* 0x0000002007067824 */ /* 0x000fe200078e0206 */
[----:B--2---:R-:W-:-:S03]  /*0450*/  FSETP.GT.AND P6, PT, R22, 8.50705917302346158658e+37, PT ;  /* 0x7e8000001600780b */ /* 0x004fc60003fc4000 */
[----:B------:R-:W-:Y:S02]  /*0460*/  IMAD R19, R24, 0x10, R6 ;  /* 0x0000001018137824 */ /* 0x000fe400078e0206 */
[----:B------:R-:W-:Y:S02]  /*0470*/  IMAD.MOV.U32 R4, RZ, RZ, RZ ;  /* 0x000000ffff047224 */ /* 0x000fe400078e00ff */
[----:B-1----:R-:W-:Y:S01]  /*0480*/  VIADD R29, R19, 0xffffffe0 ;  /* 0xffffffe0131d7836 */ /* 0x002fe20000000000 */
[----:B------:R-:W-:Y:S01]  /*0490*/  FSETP.GEU.AND P4, PT, R22, 1.175494350822287508e-38, PT ;  /* 0x008000001600780b */ /* 0x000fe20003f8e000 */
[----:B------:R-:W-:Y:S01]  /*04a0*/  IMAD.MOV.U32 R19, RZ, RZ, 0x3e800000 ;  /* 0x3e800000ff137424 */ /* 0x000fe200078e00ff */
[----:B0-----:R-:W-:Y:S01]  /*04b0*/  FSETP.GT.AND P5, PT, R20, 8.50705917302346158658e+37, PT ;  /* 0x7e8000001400780b */ /* 0x001fe20003fa4000 */
[----:B------:R0:W2:Y:S02]  /*04c0*/  @P2 LDG.E.EL R4, desc[UR4][R26.64+-0x8] ;  /* 0xfffff8041a042981 */ /* 0x0000a4000c2e1900 */
[----:B------:R-:W-:Y:S01]  /*04d0*/  @P6 FMUL R22, R22, 0.25 ;  /* 0x3e80000016166820 */ /* 0x000fe20000400000 */
[----:B0-----:R-:W-:-:S02]  /*04e0*/  FSEL R26, R19, 1, P6 ;  /* 0x3f800000131a7808 */ /* 0x001fc40003000000 */
[----:B------:R-:W-:Y:S01]  /*04f0*/  FSETP.GEU.AND P6, PT, R20, 1.175494350822287508e-38, PT ;  /* 0x008000001400780b */ /* 0x000fe20003fce000 */
[----:B------:R-:W-:Y:S01]  /*0500*/  IMAD.WIDE R16, R29, 0x4, R14 ;  /* 0x000000041d107825 */ /* 0x000fe200078e020e */
[----:B----4-:R-:W-:Y:S02]  /*0510*/  SEL R23, R23, RZ, P2 ;  /* 0x000000ff17177207 */ /* 0x010fe40001000000 */
[----:B------:R-:W-:Y:S01]  /*0520*/  CS2R R14, SRZ ;  /* 0x00000000000e7805 */ /* 0x000fe2000001ff00 */
[----:B------:R-:W-:Y:S02]  /*0530*/  @!P4 FMUL R22, R22, 16777216 ;  /* 0x4b8000001616c820 */ /* 0x000fe40000400000 */
[----:B------:R-:W-:Y:S01]  /*0540*/  @P5 FMUL R20, R20, 0.25 ;  /* 0x3e80000014145820 */ /* 0x000fe20000400000 */
[----:B------:R-:W-:Y:S01]  /*0550*/  FADD R28, R23, 9.9999997473787516356e-06 ;  /* 0x3727c5ac171c7421 */ /* 0x000fe20000000000 */
[----:B------:R-:W-:Y:S01]  /*0560*/  MUFU.RCP R27, R22 ;  /* 0x00000016001b7308 */ /* 0x000fe20000001000 */
[----:B------:R0:W4:Y:S03]  /*0570*/  @P2 LDG.E.64 R14, desc[UR4][R16.64] ;  /* 0x00000004100e2981 */ /* 0x000126000c1e1b00 */
[----:B------:R-:W-:-:S04]  /*0580*/  @!P6 FMUL R20, R20, 16777216 ;  /* 0x4b8000001414e820 */ /* 0x000fc80000400000 */
[----:B------:R-:W1:Y:S01]  /*0590*/  MUFU.SQRT R22, R28 ;  /* 0x0000001c00167308 */ /* 0x000e620000002000 */
[----:B0-----:R-:W0:Y:S07]  /*05a0*/  LDC.64 R16, c[0x0][0x250] ;  /* 0x00009400ff107b82 */ /* 0x001e2e0000000a00 */
[----:B------:R-:W3:Y:S01]  /*05b0*/  MUFU.RCP R20, R20 ;  /* 0x0000001400147308 */ /* 0x000ee20000001000 */
[----:B------:R-:W-:Y:S01]  /*05c0*/  FSEL R23, R19, 1, P5 ;  /* 0x3f80000013177808 */ /* 0x000fe20002800000 */
[----:B------:R-:W-:-:S04]  /*05d0*/  @!P4 FMUL R26, R26, 16777216 ;  /* 0x4b8000001a1ac820 */ /* 0x000fc80000400000 */
[----:B------:R-:W-:Y:S01]  /*05e0*/  @!P6 FMUL R23, R23, 16777216 ;  /* 0x4b8000001717e820 */ /* 0x000fe20000400000 */
[C---:B-1----:R-:W-:Y:S01]  /*05f0*/  FSETP.GT.AND P4, PT, R22.reuse, 8.50705917302346158658e+37, PT ;  /* 0x7e8000001600780b */ /* 0x042fe20003f84000 */
[----:B------:R-:W-:Y:S01]  /*0600*/  FMUL R19, R27, R26 ;  /* 0x0000001a1b137220 */ /* 0x000fe20000400000 */
[----:B------:R-:W-:Y:S02]  /*0610*/  FSETP.GEU.AND P5, PT, R22, 1.175494350822287508e-38, PT ;  /* 0x008000001600780b */ /* 0x000fe40003fae000 */
[----:B---3--:R-:W-:Y:S01]  /*0620*/  SEL R26, R18, RZ, P3 ;  /* 0x000000ff121a7207 */ /* 0x008fe20001800000 */
[----:B------:R-:W-:Y:S02]  /*0630*/  IMAD.MOV.U32 R18, RZ, RZ, RZ ;  /* 0x000000ffff127224 */ /* 0x000fe400078e00ff */
[----:B------:R-:W-:Y:S01]  /*0640*/  FMUL R20, R20, R23 ;  /* 0x0000001714147220 */ /* 0x000fe20000400000 */
[----:B------:R-:W-:Y:S01]  /*0650*/  SEL R23, R12, RZ, P3 ;  /* 0x000000ff0c177207 */ /* 0x000fe20001800000 */
[----:B------:R-:W-:-:S02]  /*0660*/  IMAD.MOV.U32 R12, RZ, RZ, RZ ;  /* 0x000000ffff0c7224 */ /* 0x000fc400078e00ff */
[----:B0-----:R-:W-:-:S04]  /*0670*/  IMAD.WIDE R16, R24, 0x4, R16 ;  /* 0x0000000418107825 */ /* 0x001fc800078e0210 */
[----:B------:R-:W-:Y:S01]  /*0680*/  @P4 FMUL R22, R22, 0.25 ;  /* 0x3e80000016164820 */ /* 0x000fe20000400000 */
[----:B------:R-:W3:Y:S04]  /*0690*/  @P2 LDG.E.EL R12, desc[UR4][R16.64+-0x8] ;  /* 0xfffff804100c2981 */ /* 0x000ee8000c2e1900 */
[----:B------:R0:W3:Y:S01]  /*06a0*/  @P2 LDG.E.EL R18, desc[UR4][R16.64+-0x8] ;  /* 0xfffff80410122981 */ /* 0x0000e2000c2e1900 */
[----:B------:R-:W-:Y:S01]  /*06b0*/  FADD R23, R23, -R26 ;  /* 0x8000001a17177221 */ /* 0x000fe20000000000 */
[----:B------:R-:W-:Y:S01]  /*06c0*/  @!P5 FMUL R22, R22, 16777216 ;  /* 0x4b8000001616d820 */ /* 0x000fe20000400000 */
[----:B------:R-:W-:Y:S02]  /*06d0*/  SEL R13, R13, RZ, P3 ;  /* 0x000000ff0d0d7207 */ /* 0x000fe40001800000 */
[----:B------:R-:W-:Y:S01]  /*06e0*/  SEL R26, R25, RZ, P3 ;  /* 0x000000ff191a7207 */ /* 0x000fe20001800000 */
[----:B0-----:R-:W0:Y:S04]  /*06f0*/  LDC.64 R16, c[0x0][0x258] ;  /* 0x00009600ff107b82 */ /* 0x001e280000000a00 */
[----:B------:R-:W-:Y:S01]  /*0700*/  FADD R26, R13, -R26 ;  /* 0x8000001a0d1a7221 */ /* 0x000fe20000000000 */
[----:B------:R-:W1:Y:S01]  /*0710*/  MUFU.RCP R22, R22 ;  /* 0x0000001600167308 */ /* 0x000e620000001000 */
[----:B------:R-:W-:-:S05]  /*0720*/  IMAD.MOV.U32 R13, RZ, RZ, 0x3e800000 ;  /* 0x3e800000ff0d7424 */ /* 0x000fca00078e00ff */
[----:B------:R-:W-:-:S05]  /*0730*/  FSEL R25, R13, 1, P4 ;  /* 0x3f8000000d197808 */ /* 0x000fca0002000000 */
[----:B------:R-:W-:-:S04]  /*0740*/  @!P5 FMUL R25, R25, 16777216 ;  /* 0x4b8000001919d820 */ /* 0x000fc80000400000 */
[----:B-1----:R-:W-:Y:S01]  /*0750*/  FMUL R22, R22, R25 ;  /* 0x0000001916167220 */ /* 0x002fe20000400000 */
[----:B0-----:R-:W-:Y:S01]  /*0760*/  IMAD.WIDE R16, R24, 0x4, R16 ;  /* 0x0000000418107825 */ /* 0x001fe200078e0210 */
[----:B------:R-:W-:-:S06]  /*0770*/  CS2R R24, SRZ ;  /* 0x0000000000187805 */ /* 0x000fcc000001ff00 */
[----:B------:R-:W3:Y:S04]  /*0780*/  @P2 LDG.E.EL R25, desc[UR4][R16.64+-0x8] ;  /* 0xfffff80410192981 */ /* 0x000ee8000c2e1900 */
[----:B------:R0:W3:Y:S02]  /*0790*/  @P2 LDG.E.EL R24, desc[UR4][R16.64+-0x8] ;  /* 0xfffff80410182981 */ /* 0x0000e4000c2e1900 */
[----:B0-----:R-:W0:Y:S01]  /*07a0*/  LDC.64 R16, c[0x0][0x260] ;  /* 0x00009800ff107b82 */ /* 0x001e220000000a00 */
[----:B------:R-:W-:Y:S01]  /*07b0*/  FMUL R20, R20, R26 ;  /* 0x0000001a14147220 */ /* 0x000fe20000400000 */
[----:B0-----:R-:W-:Y:S01]  /*07c0*/  IMAD.WIDE R26, R0, 0x4, R16 ;  /* 0x00000004001a7825 */ /* 0x001fe200078e0210 */
[----:B------:R-:W-:-:S06]  /*07d0*/  CS2R R16, SRZ ;  /* 0x0000000000107805 */ /* 0x000fcc000001ff00 */
[----:B------:R0:W3:Y:S01]  /*07e0*/  @!P0 LDG.E.64 R16, desc[UR4][R26.64] ;  /* 0x000000041a108981 */ /* 0x0000e2000c1e1b00 */
[----:B------:R-:W-:Y:S01]  /*07f0*/  FMUL R19, R19, R23 ;  /* 0x0000001713137220 */ /* 0x000fe20000400000 */
[----:B-----5:R-:W-:Y:S02]  /*0800*/  SEL R10, R10, RZ, P2 ;  /* 0x000000ff0a0a7207 */ /* 0x020fe40001000000 */
[----:B------:R-:W-:Y:S02]  /*0810*/  SHF.R.S32.HI R21, RZ, 0x17, R21 ;  /* 0x00000017ff157819 */ /* 0x000fe40000011415 */
[----:B------:R-:W-:Y:S02]  /*0820*/  SEL R11, R11, RZ, P3 ;  /* 0x000000ff0b0b7207 */ /* 0x000fe40001800000 */
[----:B0-----:R-:W-:Y:S02]  /*0830*/  SEL R27, R2, RZ, P2 ;  /* 0x000000ff021b7207 */ /* 0x001fe40001000000 */
[----:B------:R-:W-:-:S02]  /*0840*/  SEL R2, R3, RZ, P3 ;  /* 0x000000ff03027207 */ /* 0x000fc40001800000 */
[----:B------:R-:W-:-:S03]  /*0850*/  SGXT R21, R21, 0x1 ;  /* 0x000000011515781a */ /* 0x000fc60000000200 */
[----:B------:R-:W-:Y:S01]  /*0860*/  FFMA R19, R2, R19, R11 ;  /* 0x0000001302137223 */ /* 0x000fe2000000000b */
[----:B------:R-:W-:Y:S02]  /*0870*/  SEL R2, R9, RZ, P3 ;  /* 0x000000ff09027207 */ /* 0x000fe40001800000 */
[----:B------:R-:W-:Y:S02]  /*0880*/  SEL R11, R8, RZ, P3 ;  /* 0x000000ff080b7207 */ /* 0x000fe40001800000 */
[----:B------:R-:W-:-:S03]  /*0890*/  LEA.HI R21, R21, R0, RZ, 0x5 ;  /* 0x0000000015157211 */ /* 0x000fc600078f28ff */
[----:B------:R-:W-:Y:S01]  /*08a0*/  FFMA R20, R11, R20, R2 ;  /* 0x000000140b147223 */ /* 0x000fe20000000002 */
[----:B------:R-:W-:Y:S02]  /*08b0*/  SHF.R.S32.HI R28, RZ, 0x5, R21 ;  /* 0x00000005ff1c7819 */ /* 0x000fe40000011415 */
[----:B------:R-:W-:Y:S02]  /*08c0*/  FSETP.GEU.AND P3, PT, R19, RZ, PT ;  /* 0x000000ff1300720b */ /* 0x000fe40003f6e000 */
[----:B------:R-:W-:Y:S02]  /*08d0*/  LEA.HI R21, R21, R28, RZ, 0x1 ;  /* 0x0000001c15157211 */ /* 0x000fe400078f08ff */
[----:B------:R-:W-:Y:S02]  /*08e0*/  FSEL R19, R19, RZ, P3 ;  /* 0x000000ff13137208 */ /* 0x000fe40001800000 */
[----:B------:R-:W-:Y:S01]  /*08f0*/  LOP3.LUT R21, R21, 0xffffffe, RZ, 0xc0, !PT ;  /* 0x0ffffffe15157812 */ /* 0x000fe200078ec0ff */
[----:B------:R-:W-:-:S04]  /*0900*/  IMAD R6, R7, 0x20, R6 ;  /* 0x0000002007067824 */ /* 0x000fc800078e0206 */
[----:B------:R-:W-:-:S04]  /*0910*/  IMAD.IADD R21, R28, 0x1, -R21 ;  /* 0x000000011c157824 */ /* 0x000fc800078e0a15 */
[----:B------:R-:W-:Y:S01]  /*0920*/  IMAD R21, R21, 0x10, R6 ;  /* 0x0000001015157824 */ /* 0x000fe200078e0206 */
[----:B--2---:R-:W-:-:S05]  /*0930*/  SEL R4, R4, RZ, P2 ;  /* 0x000000ff04047207 */ /* 0x004fca0001000000 */
[----:B------:R-:W-:-:S04]  /*0940*/  FADD R23, R4, 9.9999997473787516356e-06 ;  /* 0x3727c5ac04177421 */ /* 0x000fc80000000000 */
[----:B------:R-:W0:Y:S02]  /*0950*/  MUFU.SQRT R4, R23 ;  /* 0x0000001700047308 */ /* 0x000e240000002000 */
[C---:B0-----:R-:W-:Y:S02]  /*0960*/  FSETP.GT.AND P4, PT, R4.reuse, 8.50705917302346158658e+37, PT ;  /* 0x7e8000000400780b */ /* 0x041fe40003f84000 */
[----:B------:R-:W-:-:S11]  /*0970*/  FSETP.GEU.AND P5, PT, R4, 1.175494350822287508e-38, PT ;  /* 0x008000000400780b */ /* 0x000fd60003fae000 */
[----:B------:R-:W-:-:S04]  /*0980*/  @P4 FMUL R4, R4, 0.25 ;  /* 0x3e80000004044820 */ /* 0x000fc80000400000 */
[----:B------:R-:W-:-:S06]  /*0990*/  @!P5 FMUL R4, R4, 16777216 ;  /* 0x4b8000000404d820 */ /* 0x000fcc0000400000 */
[----:B------:R-:W0:Y:S01]  /*09a0*/  MUFU.RCP R4, R4 ;  /* 0x0000000400047308 */ /* 0x000e220000001000 */
[----:B------:R-:W-:Y:S02]  /*09b0*/  FSEL R13, R13, 1, P4 ;  /* 0x3f8000000d0d7808 */ /* 0x000fe40002000000 */
[----:B----4-:R-:W-:Y:S02]  /*09c0*/  SEL R15, R15, RZ, P2 ;  /* 0x000000ff0f0f7207 */ /* 0x010fe40001000000 */
[----:B------:R-:W-:Y:S01]  /*09d0*/  SEL R14, R14, RZ, P2 ;  /* 0x000000ff0e0e7207 */ /* 0x000fe20001000000 */
[----:B------:R-:W-:Y:S02]  /*09e0*/  @!P5 FMUL R13, R13, 16777216 ;  /* 0x4b8000000d0dd820 */ /* 0x000fe40000400000 */
[----:B------:R-:W-:Y:S02]  /*09f0*/  FADD R3, R15, -R10 ;  /* 0x8000000a0f037221 */ /* 0x000fe40000000000 */
[----:B------:R-:W-:Y:S01]  /*0a00*/  FADD R27, R14, -R27 ;  /* 0x8000001b0e1b7221 */ /* 0x000fe20000000000 */
[----:B0-----:R-:W-:Y:S01]  /*0a10*/  FMUL R4, R4, R13 ;  /* 0x0000000d04047220 */ /* 0x001fe20000400000 */
[----:B---3--:R-:W-:-:S02]  /*0a20*/  SEL R13, R12, RZ, P2 ;  /* 0x000000ff0c0d7207 */ /* 0x008fc40001000000 */
[----:B------:R-:W-:Y:S01]  /*0a30*/  SEL R9, R18, RZ, P2 ;  /* 0x000000ff12097207 */ /* 0x000fe20001000000 */
[----:B------:R-:W-:Y:S01]  /*0a40*/  FMUL R3, R3, R4 ;  /* 0x0000000403037220 */ /* 0x000fe20000400000 */
[----:B------:R-:W-:Y:S01]  /*0a50*/  FMUL R22, R27, R22 ;  /* 0x000000161b167220 */ /* 0x000fe20000400000 */
[----:B------:R-:W-:-:S04]  /*0a60*/  SHF.R.S32.HI R15, RZ, 0x1f, R0 ;  /* 0x0000001fff0f7819 */ /* 0x000fc80000011400 */
[----:B------:R-:W-:-:S04]  /*0a70*/  LEA.HI R4, R15, R0, RZ, 0x4 ;  /* 0x000000000f047211 */ /* 0x000fc800078f20ff */
[----:B------:R-:W-:-:S04]  /*0a80*/  LEA.HI R4, R4, R5, RZ, 0x1 ;  /* 0x0000000504047211 */ /* 0x000fc800078f08ff */
[----:B------:R-:W-:-:S05]  /*0a90*/  LOP3.LUT R4, R4, 0x7fffffe, RZ, 0xc0, !PT ;  /* 0x07fffffe04047812 */ /* 0x000fca00078ec0ff */
[----:B------:R-:W-:Y:S01]  /*0aa0*/  IMAD.IADD R4, R5, 0x1, -R4 ;  /* 0x0000000105047824 */ /* 0x000fe200078e0a04 */
[----:B------:R-:W-:Y:S02]  /*0ab0*/  SEL R8, R25, RZ, P2 ;  /* 0x000000ff19087207 */ /* 0x000fe40001000000 */
[----:B------:R-:W-:-:S03]  /*0ac0*/  SEL R24, R24, RZ, P2 ;  /* 0x000000ff18187207 */ /* 0x000fc60001000000 */
[----:B------:R-:W-:Y:S02]  /*0ad0*/  FFMA R22, R13, R22, R8 ;  /* 0x000000160d167223 */ /* 0x000fe40000000008 */
[----:B------:R-:W-:Y:S02]  /*0ae0*/  FFMA R24, R9, R3, R24 ;  /* 0x0000000309187223 */ /* 0x000fe40000000018 */
[----:B------:R-:W0:Y:S01]  /*0af0*/  LDC.64 R2, c[0x0][0x268] ;  /* 0x00009a00ff027b82 */ /* 0x000e220000000a00 */
[----:B------:R-:W-:Y:S02]  /*0b00*/  FSETP.GEU.AND P2, PT, R20, RZ, PT ;  /* 0x000000ff1400720b */ /* 0x000fe40003f4e000 */
[----:B------:R-:W-:Y:S02]  /*0b10*/  FSETP.GEU.AND P5, PT, R22, RZ, PT ;  /* 0x000000ff1600720b */ /* 0x000fe40003fae000 */
[----:B------:R-:W-:Y:S02]  /*0b20*/  FSETP.GEU.AND P4, PT, R24, RZ, PT ;  /* 0x000000ff1800720b */ /* 0x000fe40003f8e000 */
[----:B------:R-:W-:-:S02]  /*0b30*/  FSEL R20, R20, RZ, P2 ;  /* 0x000000ff14147208 */ /* 0x000fc40001000000 */
[----:B------:R-:W-:Y:S02]  /*0b40*/  @P1 FSEL R19, R22, RZ, P5 ;  /* 0x000000ff16131208 */ /* 0x000fe40002800000 */
[----:B------:R-:W-:Y:S01]  /*0b50*/  @P1 FSEL R20, R24, RZ, P4 ;  /* 0x000000ff18141208 */ /* 0x000fe20002000000 */
[----:B------:R-:W-:Y:S01]  /*0b60*/  IMAD R21, R4, 0x20, R21 ;  /* 0x0000002004157824 */ /* 0x000fe200078e0215 */
[C---:B------:R-:W-:Y:S01]  /*0b70*/  FSETP.GEU.AND P2, PT, R19.reuse, -R16, PT ;  /* 0x800000101300720b */ /* 0x040fe20003f4e000 */
[----:B------:R-:W-:Y:S02]  /*0b80*/  FADD R16, R19, R16 ;  /* 0x0000001013107221 */ /* 0x000fe40000000000 */
[C---:B------:R-:W-:Y:S01]  /*0b90*/  FADD R5, R20.reuse, R17 ;  /* 0x0000001114057221 */ /* 0x040fe20000000000 */
[----:B------:R-:W-:Y:S02]  /*0ba0*/  FSETP.GEU.AND P1, PT, R20, -R17, PT ;  /* 0x800000111400720b */ /* 0x000fe40003f2e000 */
[----:B------:R-:W-:-:S02]  /*0bb0*/  FSEL R16, R16, RZ, P2 ;  /* 0x000000ff10107208 */ /* 0x000fc40001000000 */
[----:B------:R-:W-:Y:S01]  /*0bc0*/  FSEL R17, R5, RZ, P1 ;  /* 0x000000ff05117208 */ /* 0x000fe20000800000 */
[----:B0-----:R-:W-:Y:S01]  /*0bd0*/  IMAD.WIDE R2, R21, 0x4, R2 ;  /* 0x0000000415027825 */ /* 0x001fe200078e0202 */
[----:B------:R-:W-:Y:S02]  /*0be0*/  FSETP.GTU.AND P3, PT, R16, RZ, PT ;  /* 0x000000ff1000720b */ /* 0x000fe40003f6c000 */
[----:B------:R-:W-:Y:S02]  /*0bf0*/  FSETP.GTU.AND P2, PT, R17, RZ, PT ;  /* 0x000000ff1100720b */ /* 0x000fe40003f4c000 */
[----:B------:R-:W-:Y:S02]  /*0c00*/  IADD3 R4, P1, R0, UR6, RZ ;  /* 0x0000000600047c10 */ /* 0x000fe4000ff3e0ff */
[----:B------:R-:W-:Y:S02]  /*0c10*/  SEL R6, RZ, 0x1, P3 ;  /* 0x00000001ff067807 */ /* 0x000fe40001800000 */
[----:B------:R-:W-:Y:S01]  /*0c20*/  SEL R7, RZ, 0x100, P2 ;  /* 0x00000100ff077807 */ /* 0x000fe20001000000 */
[----:B------:R0:W-:Y:S01]  /*0c30*/  @!P0 STG.E.64 desc[UR4][R2.64], R16 ;  /* 0x0000001002008986 */ /* 0x0001e2000c101b04 */
[----:B------:R-:W-:-:S03]  /*0c40*/  LEA.HI.X.SX32 R5, R0, UR7, 0x1, P1 ;  /* 0x0000000700057c11 */ /* 0x000fc600088f0eff */
[----:B------:R-:W-:Y:S01]  /*0c50*/  IMAD.IADD R7, R6, 0x1, R7 ;  /* 0x0000000106077824 */ /* 0x000fe200078e0207 */
[----:B0-----:R-:W-:Y:S06]  /*0c60*/  @P0 EXIT ;  /* 0x000000000000094d */ /* 0x001fec0003800000 */
[----:B------:R-:W-:Y:S01]  /*0c70*/  STG.E.U16 desc[UR4][R4.64], R7 ;  /* 0x0000000704007986 */ /* 0x000fe2000c101504 */
[----:B------:R-:W-:Y:S05]  /*0c80*/  EXIT ;  /* 0x000000000000794d */ /* 0x000fea0003800000 */
.L_x_0:
[----:B------:R-:W-:-:S00]  /*0c90*/  BRA `(.L_x_0) ;  /* 0xfffffffc00fc7947 */ /* 0x000fc0000383ffff */
[----:B------:R-:W-:-:S00]  /*0ca0*/  NOP ;  /* 0x0000000000007918 */ /* 0x000fc00000000000 */
        /* <DEDUP_REMOVED lines=13> */
.L_x_1:


//--------------------- .nv.global.init           --------------------------
	.section	.nv.global.init,"aw",@progbits
.nv.global.init:
	.type		_$_str,@object
	.size		_$_str,(_$_str_$_2 - _$_str)
_$_str:
        /*0000*/ 	.byte	0x5f, 0x5f, 0x43, 0x55, 0x44, 0x41, 0x5f, 0x46, 0x54, 0x5a, 0x00
	.type		_$_str_$_2,@object
	.size		_$_str_$_2,(.L_1 - _$_str_$_2)
_$_str_$_2:
        /*000b*/ 	.byte	0x5f, 0x5f, 0x43, 0x55, 0x44, 0x41, 0x5f, 0x50, 0x52, 0x45, 0x43, 0x5f, 0x53, 0x51, 0x52, 0x54
        /*001b*/ 	.byte	0x00
.L_1:


//--------------------- .nv.constant0.triton_poi_fused_add_cat_clone_relu_threshold_backward_2 --------------------------
	.section	.nv.constant0.triton_poi_fused_add_cat_clone_relu_threshold_backward_2,"a",@progbits
	.sectionflags	@""
	.align	4
.nv.constant0.triton_poi_fused_add_cat_clone_relu_threshold_backward_2:
	.zero		636
